//
// Generated by NVIDIA NVVM Compiler
//
// Compiler Build ID: CL-36424714
// Cuda compilation tools, release 13.0, V13.0.88
// Based on NVVM 20.0.0
//

.version 9.0
.target sm_100
.address_size 64

	// .globl	_Z13gemv_unrolledPfS_S_i

.visible .entry _Z13gemv_unrolledPfS_S_i(
	.param .u64 .ptr .align 1 _Z13gemv_unrolledPfS_S_i_param_0,
	.param .u64 .ptr .align 1 _Z13gemv_unrolledPfS_S_i_param_1,
	.param .u64 .ptr .align 1 _Z13gemv_unrolledPfS_S_i_param_2,
	.param .u32 _Z13gemv_unrolledPfS_S_i_param_3
)
{
	.reg .pred 	%p<6>;
	.reg .b32 	%r<27>;
	.reg .b32 	%f<85>;
	.reg .b64 	%rd<20>;

	ld.param.u64 	%rd8, [_Z13gemv_unrolledPfS_S_i_param_0];
	ld.param.u64 	%rd9, [_Z13gemv_unrolledPfS_S_i_param_1];
	ld.param.u64 	%rd7, [_Z13gemv_unrolledPfS_S_i_param_2];
	ld.param.u32 	%r12, [_Z13gemv_unrolledPfS_S_i_param_3];
	cvta.to.global.u64 	%rd1, %rd9;
	cvta.to.global.u64 	%rd2, %rd8;
	mov.u32 	%r13, %ctaid.x;
	mov.u32 	%r14, %ntid.x;
	mov.u32 	%r15, %tid.x;
	mad.lo.s32 	%r1, %r13, %r14, %r15;
	setp.ge.s32 	%p1, %r1, %r12;
	@%p1 bra 	$L__BB0_8;
	setp.lt.s32 	%p2, %r12, 1;
	mov.f32 	%f82, 0f00000000;
	@%p2 bra 	$L__BB0_7;
	mul.lo.s32 	%r2, %r12, %r1;
	add.s32 	%r3, %r12, -1;
	setp.lt.u32 	%p3, %r12, 9;
	mov.f32 	%f82, 0f00000000;
	mov.b32 	%r26, 0;
	@%p3 bra 	$L__BB0_5;
	shr.u32 	%r18, %r3, 3;
	add.s32 	%r19, %r18, 1;
	and.b32  	%r20, %r19, 1073741822;
	neg.s32 	%r24, %r20;
	add.s64 	%rd3, %rd2, 32;
	add.s64 	%rd19, %rd1, 32;
	mov.f32 	%f82, 0f00000000;
	mov.b32 	%r26, 0;
	mov.u32 	%r23, %r2;
$L__BB0_4:
	mul.wide.s32 	%rd10, %r23, 4;
	add.s64 	%rd11, %rd3, %rd10;
	ld.global.f32 	%f11, [%rd11+-32];
	ld.global.f32 	%f12, [%rd19+-32];
	fma.rn.f32 	%f13, %f11, %f12, %f82;
	ld.global.f32 	%f14, [%rd11+-28];
	ld.global.f32 	%f15, [%rd19+-28];
	fma.rn.f32 	%f16, %f14, %f15, %f13;
	ld.global.f32 	%f17, [%rd11+-24];
	ld.global.f32 	%f18, [%rd19+-24];
	fma.rn.f32 	%f19, %f17, %f18, %f16;
	ld.global.f32 	%f20, [%rd11+-20];
	ld.global.f32 	%f21, [%rd19+-20];
	fma.rn.f32 	%f22, %f20, %f21, %f19;
	ld.global.f32 	%f23, [%rd11+-16];
	ld.global.f32 	%f24, [%rd19+-16];
	fma.rn.f32 	%f25, %f23, %f24, %f22;
	ld.global.f32 	%f26, [%rd11+-12];
	ld.global.f32 	%f27, [%rd19+-12];
	fma.rn.f32 	%f28, %f26, %f27, %f25;
	ld.global.f32 	%f29, [%rd11+-8];
	ld.global.f32 	%f30, [%rd19+-8];
	fma.rn.f32 	%f31, %f29, %f30, %f28;
	ld.global.f32 	%f32, [%rd11+-4];
	ld.global.f32 	%f33, [%rd19+-4];
	fma.rn.f32 	%f34, %f32, %f33, %f31;
	ld.global.f32 	%f35, [%rd11];
	ld.global.f32 	%f36, [%rd19];
	fma.rn.f32 	%f37, %f35, %f36, %f34;
	ld.global.f32 	%f38, [%rd11+4];
	ld.global.f32 	%f39, [%rd19+4];
	fma.rn.f32 	%f40, %f38, %f39, %f37;
	ld.global.f32 	%f41, [%rd11+8];
	ld.global.f32 	%f42, [%rd19+8];
	fma.rn.f32 	%f43, %f41, %f42, %f40;
	ld.global.f32 	%f44, [%rd11+12];
	ld.global.f32 	%f45, [%rd19+12];
	fma.rn.f32 	%f46, %f44, %f45, %f43;
	ld.global.f32 	%f47, [%rd11+16];
	ld.global.f32 	%f48, [%rd19+16];
	fma.rn.f32 	%f49, %f47, %f48, %f46;
	ld.global.f32 	%f50, [%rd11+20];
	ld.global.f32 	%f51, [%rd19+20];
	fma.rn.f32 	%f52, %f50, %f51, %f49;
	ld.global.f32 	%f53, [%rd11+24];
	ld.global.f32 	%f54, [%rd19+24];
	fma.rn.f32 	%f55, %f53, %f54, %f52;
	ld.global.f32 	%f56, [%rd11+28];
	ld.global.f32 	%f57, [%rd19+28];
	fma.rn.f32 	%f82, %f56, %f57, %f55;
	add.s32 	%r26, %r26, 16;
	add.s32 	%r24, %r24, 2;
	add.s32 	%r23, %r23, 16;
	add.s64 	%rd19, %rd19, 64;
	setp.ne.s32 	%p4, %r24, 0;
	@%p4 bra 	$L__BB0_4;
$L__BB0_5:
	and.b32  	%r21, %r3, 8;
	setp.ne.s32 	%p5, %r21, 0;
	@%p5 bra 	$L__BB0_7;
	add.s32 	%r22, %r26, %r2;
	mul.wide.s32 	%rd12, %r22, 4;
	add.s64 	%rd13, %rd2, %rd12;
	ld.global.f32 	%f58, [%rd13];
	mul.wide.u32 	%rd14, %r26, 4;
	add.s64 	%rd15, %rd1, %rd14;
	ld.global.f32 	%f59, [%rd15];
	fma.rn.f32 	%f60, %f58, %f59, %f82;
	ld.global.f32 	%f61, [%rd13+4];
	ld.global.f32 	%f62, [%rd15+4];
	fma.rn.f32 	%f63, %f61, %f62, %f60;
	ld.global.f32 	%f64, [%rd13+8];
	ld.global.f32 	%f65, [%rd15+8];
	fma.rn.f32 	%f66, %f64, %f65, %f63;
	ld.global.f32 	%f67, [%rd13+12];
	ld.global.f32 	%f68, [%rd15+12];
	fma.rn.f32 	%f69, %f67, %f68, %f66;
	ld.global.f32 	%f70, [%rd13+16];
	ld.global.f32 	%f71, [%rd15+16];
	fma.rn.f32 	%f72, %f70, %f71, %f69;
	ld.global.f32 	%f73, [%rd13+20];
	ld.global.f32 	%f74, [%rd15+20];
	fma.rn.f32 	%f75, %f73, %f74, %f72;
	ld.global.f32 	%f76, [%rd13+24];
	ld.global.f32 	%f77, [%rd15+24];
	fma.rn.f32 	%f78, %f76, %f77, %f75;
	ld.global.f32 	%f79, [%rd13+28];
	ld.global.f32 	%f80, [%rd15+28];
	fma.rn.f32 	%f82, %f79, %f80, %f78;
$L__BB0_7:
	cvta.to.global.u64 	%rd16, %rd7;
	mul.wide.s32 	%rd17, %r1, 4;
	add.s64 	%rd18, %rd16, %rd17;
	st.global.f32 	[%rd18], %f82;
$L__BB0_8:
	ret;

}


// ===== COMPILED SASS (sm_100) =====

	.target	sm_100

	.elftype	@"ET_EXEC"


//--------------------- .note.nv.tkinfo           --------------------------
	.section	.note.nv.tkinfo,"",@"SHT_NOTE"
	.sectionflags	@"SHF_NOTE_NV_TKINFO"
	.tkinfo
        /*0018*/ 	.word	0x00000002
        /*0030*/ 	.string	""
        /*0030*/ 	.string	"ptxas"
        /*0030*/ 	.string	"Cuda compilation tools, release 13.0, V13.0.88"
        /*0030*/ 	.string	"Build cuda_13.0.r13.0/compiler.36424714_0"
        /*0030*/ 	.string	"-arch sm_100 -m 64 "



//--------------------- .note.nv.cuinfo           --------------------------
	.section	.note.nv.cuinfo,"",@"SHT_NOTE"
	.sectionflags	@"SHF_NOTE_NV_CUINFO"
        /*0018*/ 	.short	0x0002
        /*001a*/ 	.short	0x0064
        /*001c*/ 	.short	0x0082
	.zero		2


//--------------------- .nv.info                  --------------------------
	.section	.nv.info,"",@"SHT_CUDA_INFO"
	.align	4


	//----- nvinfo : EIATTR_REGCOUNT
	.align		4
        /*0000*/ 	.byte	0x04, 0x2f
        /*0002*/ 	.short	(.L_1 - .L_0)
	.align		4
.L_0:
        /*0004*/ 	.word	index@(_Z13gemv_unrolledPfS_S_i)
        /*0008*/ 	.word	0x0000001e


	//----- nvinfo : EIATTR_FRAME_SIZE
	.align		4
.L_1:
        /*000c*/ 	.byte	0x04, 0x11
        /*000e*/ 	.short	(.L_3 - .L_2)
	.align		4
.L_2:
        /*0010*/ 	.word	index@(_Z13gemv_unrolledPfS_S_i)
        /*0014*/ 	.word	0x00000000


	//----- nvinfo : EIATTR_MIN_STACK_SIZE
	.align		4
.L_3:
        /*0018*/ 	.byte	0x04, 0x12
        /*001a*/ 	.short	(.L_5 - .L_4)
	.align		4
.L_4:
        /*001c*/ 	.word	index@(_Z13gemv_unrolledPfS_S_i)
        /*0020*/ 	.word	0x00000000
.L_5:


//--------------------- .nv.compat                --------------------------
	.section	.nv.compat,"",@"SHT_CUDA_COMPAT_INFO"
	.align	4
        /*0000*/ 	.byte	0x02, 0x09, 0x00, 0x00, 0x02, 0x02, 0x01, 0x00, 0x02, 0x05, 0x05, 0x00, 0x03, 0x07, 0x01, 0x01
        /*0010*/ 	.byte	0x02, 0x03, 0x00, 0x00, 0x02, 0x06, 0x01, 0x00, 0x04, 0x0b, 0x08, 0x00, 0x09, 0x00, 0x00, 0x00
        /*0020*/ 	.byte	0x00, 0x00, 0x00, 0x00


//--------------------- .nv.info._Z13gemv_unrolledPfS_S_i --------------------------
	.section	.nv.info._Z13gemv_unrolledPfS_S_i,"",@"SHT_CUDA_INFO"
	.sectionflags	@""
	.align	4


	//----- nvinfo : EIATTR_CUDA_API_VERSION
	.align		4
        /*0000*/ 	.byte	0x04, 0x37
        /*0002*/ 	.short	(.L_7 - .L_6)
.L_6:
        /*0004*/ 	.word	0x00000082


	//----- nvinfo : EIATTR_KPARAM_INFO
	.align		4
.L_7:
        /*0008*/ 	.byte	0x04, 0x17
        /*000a*/ 	.short	(.L_9 - .L_8)
.L_8:
        /*000c*/ 	.word	0x00000000
        /*0010*/ 	.short	0x0003
        /*0012*/ 	.short	0x0018
        /*0014*/ 	.byte	0x00, 0xf0, 0x11, 0x00


	//----- nvinfo : EIATTR_KPARAM_INFO
	.align		4
.L_9:
        /*0018*/ 	.byte	0x04, 0x17
        /*001a*/ 	.short	(.L_11 - .L_10)
.L_10:
        /*001c*/ 	.word	0x00000000
        /*0020*/ 	.short	0x0002
        /*0022*/ 	.short	0x0010
        /*0024*/ 	.byte	0x00, 0xf5, 0x21, 0x00


	//----- nvinfo : EIATTR_KPARAM_INFO
	.align		4
.L_11:
        /*0028*/ 	.byte	0x04, 0x17
        /*002a*/ 	.short	(.L_13 - .L_12)
.L_12:
        /*002c*/ 	.word	0x00000000
        /*0030*/ 	.short	0x0001
        /*0032*/ 	.short	0x0008
        /*0034*/ 	.byte	0x00, 0xf5, 0x21, 0x00


	//----- nvinfo : EIATTR_KPARAM_INFO
	.align		4
.L_13:
        /*0038*/ 	.byte	0x04, 0x17
        /*003a*/ 	.short	(.L_15 - .L_14)
.L_14:
        /*003c*/ 	.word	0x00000000
        /*0040*/ 	.short	0x0000
        /*0042*/ 	.short	0x0000
        /*0044*/ 	.byte	0x00, 0xf5, 0x21, 0x00


	//----- nvinfo : EIATTR_SPARSE_MMA_MASK
	.align		4
.L_15:
        /*0048*/ 	.byte	0x03, 0x50
        /*004a*/ 	.short	0x0000


	//----- nvinfo : EIATTR_MAXREG_COUNT
	.align		4
        /*004c*/ 	.byte	0x03, 0x1b
        /*004e*/ 	.short	0x00ff


	//----- nvinfo : EIATTR_MERCURY_ISA_VERSION
	.align		4
        /*0050*/ 	.byte	0x03, 0x5f
        /*0052*/ 	.short	0x0101


	//----- nvinfo : EIATTR_VRC_CTA_INIT_COUNT
	.align		4
        /*0054*/ 	.byte	0x02, 0x4a
	.zero		1
	.zero		1


	//----- nvinfo : EIATTR_EXIT_INSTR_OFFSETS
	.align		4
        /*0058*/ 	.byte	0x04, 0x1c
        /*005a*/ 	.short	(.L_17 - .L_16)


	//   ....[0]....
.L_16:
        /*005c*/ 	.word	0x00000070


	//   ....[1]....
        /*0060*/ 	.word	0x000007b0


	//----- nvinfo : EIATTR_CBANK_PARAM_SIZE
	.align		4
.L_17:
        /*0064*/ 	.byte	0x03, 0x19
        /*0066*/ 	.short	0x001c


	//----- nvinfo : EIATTR_PARAM_CBANK
	.align		4
        /*0068*/ 	.byte	0x04, 0x0a
        /*006a*/ 	.short	(.L_19 - .L_18)
	.align		4
.L_18:
        /*006c*/ 	.word	index@(.nv.constant0._Z13gemv_unrolledPfS_S_i)
        /*0070*/ 	.short	0x0380
        /*0072*/ 	.short	0x001c


	//----- nvinfo : EIATTR_SW_WAR
	.align		4
.L_19:
        /*0074*/ 	.byte	0x04, 0x36
        /*0076*/ 	.short	(.L_21 - .L_20)
.L_20:
        /*0078*/ 	.word	0x00000008
.L_21:


//--------------------- .nv.callgraph             --------------------------
	.section	.nv.callgraph,"",@"SHT_CUDA_CALLGRAPH"
	.align	4
	.sectionentsize	8
	.align		4
        /*0000*/ 	.word	0x00000000
	.align		4
        /*0004*/ 	.word	0xffffffff
	.align		4
        /*0008*/ 	.word	0x00000000
	.align		4
        /*000c*/ 	.word	0xfffffffe
	.align		4
        /*0010*/ 	.word	0x00000000
	.align		4
        /*0014*/ 	.word	0xfffffffd
	.align		4
        /*0018*/ 	.word	0x00000000
	.align		4
        /*001c*/ 	.word	0xfffffffc


//--------------------- .text._Z13gemv_unrolledPfS_S_i --------------------------
	.section	.text._Z13gemv_unrolledPfS_S_i,"ax",@progbits
	.align	128
        .global         _Z13gemv_unrolledPfS_S_i
        .type           _Z13gemv_unrolledPfS_S_i,@function
        .size           _Z13gemv_unrolledPfS_S_i,(.L_x_4 - _Z13gemv_unrolledPfS_S_i)
        .other          _Z13gemv_unrolledPfS_S_i,@"STO_CUDA_ENTRY STV_DEFAULT"
_Z13gemv_unrolledPfS_S_i:
.text._Z13gemv_unrolledPfS_S_i:
[----:B------:R-:W-:Y:S01]  /*0000*/  LDC R1, c[0x0][0x37c] ;  /* 0x0000df00ff017b82 */ /* 0x000fe20000000800 */
[----:B------:R-:W0:Y:S07]  /*0010*/  S2R R3, SR_TID.X ;  /* 0x0000000000037919 */ /* 0x000e2e0000002100 */
[----:B------:R-:W0:Y:S01]  /*0020*/  S2UR UR4, SR_CTAID.X ;  /* 0x00000000000479c3 */ /* 0x000e220000002500 */
[----:B------:R-:W1:Y:S07]  /*0030*/  LDCU UR14, c[0x0][0x398] ;  /* 0x00007300ff0e77ac */ /* 0x000e6e0008000800 */
[----:B------:R-:W0:Y:S02]  /*0040*/  LDC R0, c[0x0][0x360] ;  /* 0x0000d800ff007b82 */ /* 0x000e240000000800 */
[----:B0-----:R-:W-:-:S05]  /*0050*/  IMAD R0, R0, UR4, R3 ;  /* 0x0000000400007c24 */ /* 0x001fca000f8e0203 */
[----:B-1----:R-:W-:-:S13]  /*0060*/  ISETP.GE.AND P0, PT, R0, UR14, PT ;  /* 0x0000000e00007c0c */ /* 0x002fda000bf06270 */
[----:B------:R-:W-:Y:S05]  /*0070*/  @P0 EXIT ;  /* 0x000000000000094d */ /* 0x000fea0003800000 */
[----:B------:R-:W-:Y:S01]  /*0080*/  UISETP.GE.AND UP0, UPT, UR14, 0x1, UPT ;  /* 0x000000010e00788c */ /* 0x000fe2000bf06270 */
[----:B------:R-:W-:Y:S01]  /*0090*/  HFMA2 R15, -RZ, RZ, 0, 0 ;  /* 0x00000000ff0f7431 */ /* 0x000fe200000001ff */
[----:B------:R-:W0:Y:S07]  /*00a0*/  LDCU.64 UR12, c[0x0][0x358] ;  /* 0x00006b00ff0c77ac */ /* 0x000e2e0008000a00 */
[----:B------:R-:W-:Y:S05]  /*00b0*/  BRA.U !UP0, `(.L_x_0) ;  /* 0x0000000508b07547 */ /* 0x000fea000b800000 */
[----:B------:R-:W-:Y:S02]  /*00c0*/  UISETP.GE.U32.AND UP1, UPT, UR14, 0x9, UPT ;  /* 0x000000090e00788c */ /* 0x000fe4000bf26070 */
[----:B------:R-:W-:Y:S01]  /*00d0*/  IMAD R7, R0, UR14, RZ ;  /* 0x0000000e00077c24 */ /* 0x000fe2000f8e02ff */
[----:B------:R-:W-:Y:S01]  /*00e0*/  UIADD3 UR4, UPT, UPT, UR14, -0x1, URZ ;  /* 0xffffffff0e047890 */ /* 0x000fe2000fffe0ff */
[----:B------:R-:W-:Y:S02]  /*00f0*/  MOV R15, RZ ;  /* 0x000000ff000f7202 */ /* 0x000fe40000000f00 */
[----:B------:R-:W-:Y:S01]  /*0100*/  MOV R6, RZ ;  /* 0x000000ff00067202 */ /* 0x000fe20000000f00 */
[----:B------:R-:W-:Y:S02]  /*0110*/  ULOP3.LUT UP0, URZ, UR4, 0x8, URZ, 0xc0, !UPT ;  /* 0x0000000804ff7892 */ /* 0x000fe4000f80c0ff */
[----:B------:R-:W-:Y:S09]  /*0120*/  BRA.U !UP1, `(.L_x_1) ;  /* 0x00000005091c7547 */ /* 0x000ff2000b800000 */
[----:B------:R-:W1:Y:S01]  /*0130*/  LDCU.128 UR8, c[0x0][0x380] ;  /* 0x00007000ff0877ac */ /* 0x000e620008000c00 */
[----:B------:R-:W-:Y:S01]  /*0140*/  HFMA2 R6, -RZ, RZ, 0, 0 ;  /* 0x00000000ff067431 */ /* 0x000fe200000001ff */
[----:B------:R-:W-:Y:S01]  /*0150*/  MOV R15, RZ ;  /* 0x000000ff000f7202 */ /* 0x000fe20000000f00 */
[----:B------:R-:W-:Y:S01]  /*0160*/  ULEA.HI UR4, UR4, 0x1, URZ, 0x1d ;  /* 0x0000000104047891 */ /* 0x000fe2000f8fe8ff */
[----:B------:R-:W-:-:S03]  /*0170*/  MOV R8, R7 ;  /* 0x0000000700087202 */ /* 0x000fc60000000f00 */
[----:B------:R-:W-:-:S04]  /*0180*/  ULOP3.LUT UR4, UR4, 0x3ffffffe, URZ, 0xc0, !UPT ;  /* 0x3ffffffe04047892 */ /* 0x000fc8000f8ec0ff */
[----:B------:R-:W-:Y:S02]  /*0190*/  UIADD3 UR4, UPT, UPT, -UR4, URZ, URZ ;  /* 0x000000ff04047290 */ /* 0x000fe4000fffe1ff */
[----:B-1----:R-:W-:Y:S02]  /*01a0*/  UIADD3 UR5, UP2, UPT, UR10, 0x20, URZ ;  /* 0x000000200a057890 */ /* 0x002fe4000ff5e0ff */
[----:B------:R-:W-:Y:S02]  /*01b0*/  UIADD3 UR7, UP1, UPT, UR8, 0x20, URZ ;  /* 0x0000002008077890 */ /* 0x000fe4000ff3e0ff */
[----:B------:R-:W-:Y:S02]  /*01c0*/  UIADD3.X UR6, UPT, UPT, URZ, UR11, URZ, UP2, !UPT ;  /* 0x0000000bff067290 */ /* 0x000fe400097fe4ff */
[----:B------:R-:W-:Y:S01]  /*01d0*/  MOV R2, UR5 ;  /* 0x0000000500027c02 */ /* 0x000fe20008000f00 */
[----:B------:R-:W-:-:S03]  /*01e0*/  UIADD3.X UR8, UPT, UPT, URZ, UR9, URZ, UP1, !UPT ;  /* 0x00000009ff087290 */ /* 0x000fc60008ffe4ff */
[----:B------:R-:W-:-:S09]  /*01f0*/  MOV R3, UR6 ;  /* 0x0000000600037c02 */ /* 0x000fd20008000f00 */
.L_x_2:
[----:B------:R-:W-:Y:S01]  /*0200*/  MOV R4, UR7 ;  /* 0x0000000700047c02 */ /* 0x000fe20008000f00 */
[----:B0-----:R-:W2:Y:S01]  /*0210*/  LDG.E R17, desc[UR12][R2.64+-0x20] ;  /* 0xffffe00c02117981 */ /* 0x001ea2000c1e1900 */
[----:B------:R-:W-:-:S03]  /*0220*/  MOV R5, UR8 ;  /* 0x0000000800057c02 */ /* 0x000fc60008000f00 */
[----:B------:R-:W3:Y:S01]  /*0230*/  LDG.E R25, desc[UR12][R2.64+-0x1c] ;  /* 0xffffe40c02197981 */ /* 0x000ee2000c1e1900 */
[----:B------:R-:W-:-:S03]  /*0240*/  IMAD.WIDE R4, R8, 0x4, R4 ;  /* 0x0000000408047825 */ /* 0x000fc600078e0204 */
[----:B------:R-:W4:Y:S04]  /*0250*/  LDG.E R19, desc[UR12][R2.64+-0x18] ;  /* 0xffffe80c02137981 */ /* 0x000f28000c1e1900 */
[----:B------:R-:W2:Y:S04]  /*0260*/  LDG.E R16, desc[UR12][R4.64+-0x20] ;  /* 0xffffe00c04107981 */ /* 0x000ea8000c1e1900 */
[----:B------:R-:W3:Y:S04]  /*0270*/  LDG.E R18, desc[UR12][R4.64+-0x1c] ;  /* 0xffffe40c04127981 */ /* 0x000ee8000c1e1900 */
[----:B------:R-:W4:Y:S04]  /*0280*/  LDG.E R20, desc[UR12][R4.64+-0x18] ;  /* 0xffffe80c04147981 */ /* 0x000f28000c1e1900 */
[----:B------:R-:W5:Y:S04]  /*0290*/  LDG.E R22, desc[UR12][R2.64+-0x14] ;  /* 0xffffec0c02167981 */ /* 0x000f68000c1e1900 */
        /* <DEDUP_REMOVED lines=8> */
[----:B------:R-:W5:Y:S01]  /*0320*/  LDG.E R14, desc[UR12][R4.64+-0x4] ;  /* 0xfffffc0c040e7981 */ /* 0x000f62000c1e1900 */
[----:B--2---:R-:W-:-:S03]  /*0330*/  FFMA R17, R16, R17, R15 ;  /* 0x0000001110117223 */ /* 0x004fc6000000000f */
[----:B------:R-:W2:Y:S04]  /*0340*/  LDG.E R15, desc[UR12][R2.64] ;  /* 0x0000000c020f7981 */ /* 0x000ea8000c1e1900 */
[----:B------:R-:W2:Y:S01]  /*0350*/  LDG.E R16, desc[UR12][R4.64] ;  /* 0x0000000c04107981 */ /* 0x000ea2000c1e1900 */
[----:B---3--:R-:W-:-:S03]  /*0360*/  FFMA R25, R18, R25, R17 ;  /* 0x0000001912197223 */ /* 0x008fc60000000011 */
[----:B------:R-:W3:Y:S01]  /*0370*/  LDG.E R17, desc[UR12][R2.64+0x4] ;  /* 0x0000040c02117981 */ /* 0x000ee2000c1e1900 */
[----:B----4-:R-:W-:-:S03]  /*0380*/  FFMA R26, R20, R19, R25 ;  /* 0x00000013141a7223 */ /* 0x010fc60000000019 */
[----:B------:R-:W3:Y:S04]  /*0390*/  LDG.E R18, desc[UR12][R4.64+0x4] ;  /* 0x0000040c04127981 */ /* 0x000ee8000c1e1900 */
[----:B------:R-:W4:Y:S01]  /*03a0*/  LDG.E R20, desc[UR12][R2.64+0x8] ;  /* 0x0000080c02147981 */ /* 0x000f22000c1e1900 */
[----:B-----5:R-:W-:-:S03]  /*03b0*/  FFMA R25, R21, R22, R26 ;  /* 0x0000001615197223 */ /* 0x020fc6000000001a */
[----:B------:R-:W4:Y:S04]  /*03c0*/  LDG.E R19, desc[UR12][R4.64+0x8] ;  /* 0x0000080c04137981 */ /* 0x000f28000c1e1900 */
[----:B------:R-:W5:Y:S01]  /*03d0*/  LDG.E R22, desc[UR12][R2.64+0xc] ;  /* 0x00000c0c02167981 */ /* 0x000f62000c1e1900 */
[----:B------:R-:W-:-:S03]  /*03e0*/  FFMA R25, R24, R23, R25 ;  /* 0x0000001718197223 */ /* 0x000fc60000000019 */
[----:B------:R-:W5:Y:S04]  /*03f0*/  LDG.E R21, desc[UR12][R4.64+0xc] ;  /* 0x00000c0c04157981 */ /* 0x000f68000c1e1900 */
[----:B------:R-:W5:Y:S01]  /*0400*/  LDG.E R24, desc[UR12][R2.64+0x10] ;  /* 0x0000100c02187981 */ /* 0x000f62000c1e1900 */
[----:B------:R-:W-:-:S03]  /*0410*/  FFMA R25, R10, R9, R25 ;  /* 0x000000090a197223 */ /* 0x000fc60000000019 */
[----:B------:R-:W5:Y:S04]  /*0420*/  LDG.E R23, desc[UR12][R4.64+0x10] ;  /* 0x0000100c04177981 */ /* 0x000f68000c1e1900 */
[----:B------:R-:W5:Y:S01]  /*0430*/  LDG.E R10, desc[UR12][R2.64+0x14] ;  /* 0x0000140c020a7981 */ /* 0x000f62000c1e1900 */
[----:B------:R-:W-:-:S03]  /*0440*/  FFMA R27, R12, R11, R25 ;  /* 0x0000000b0c1b7223 */ /* 0x000fc60000000019 */
[----:B------:R-:W5:Y:S04]  /*0450*/  LDG.E R9, desc[UR12][R4.64+0x14] ;  /* 0x0000140c04097981 */ /* 0x000f68000c1e1900 */
[----:B------:R-:W5:Y:S04]  /*0460*/  LDG.E R11, desc[UR12][R2.64+0x18] ;  /* 0x0000180c020b7981 */ /* 0x000f68000c1e1900 */
[----:B------:R-:W5:Y:S04]  /*0470*/  LDG.E R12, desc[UR12][R4.64+0x18] ;  /* 0x0000180c040c7981 */ /* 0x000f68000c1e1900 */
[----:B------:R-:W5:Y:S04]  /*0480*/  LDG.E R25, desc[UR12][R4.64+0x1c] ;  /* 0x00001c0c04197981 */ /* 0x000f68000c1e1900 */
[----:B------:R0:W5:Y:S01]  /*0490*/  LDG.E R26, desc[UR12][R2.64+0x1c] ;  /* 0x00001c0c021a7981 */ /* 0x000162000c1e1900 */
[----:B------:R-:W-:Y:S01]  /*04a0*/  FFMA R13, R14, R13, R27 ;  /* 0x0000000d0e0d7223 */ /* 0x000fe2000000001b */
[----:B------:R-:W-:-:S04]  /*04b0*/  UIADD3 UR4, UPT, UPT, UR4, 0x2, URZ ;  /* 0x0000000204047890 */ /* 0x000fc8000fffe0ff */
[----:B------:R-:W-:Y:S01]  /*04c0*/  UISETP.NE.AND UP1, UPT, UR4, URZ, UPT ;  /* 0x000000ff0400728c */ /* 0x000fe2000bf25270 */
[----:B0-----:R-:W-:Y:S02]  /*04d0*/  IADD3 R2, P0, PT, R2, 0x40, RZ ;  /* 0x0000004002027810 */ /* 0x001fe40007f1e0ff */
[----:B------:R-:W-:Y:S02]  /*04e0*/  IADD3 R6, PT, PT, R6, 0x10, RZ ;  /* 0x0000001006067810 */ /* 0x000fe40007ffe0ff */
[----:B------:R-:W-:Y:S02]  /*04f0*/  IADD3.X R3, PT, PT, RZ, R3, RZ, P0, !PT ;  /* 0x00000003ff037210 */ /* 0x000fe400007fe4ff */
[----:B------:R-:W-:Y:S01]  /*0500*/  IADD3 R8, PT, PT, R8, 0x10, RZ ;  /* 0x0000001008087810 */ /* 0x000fe20007ffe0ff */
[----:B--2---:R-:W-:-:S04]  /*0510*/  FFMA R13, R16, R15, R13 ;  /* 0x0000000f100d7223 */ /* 0x004fc8000000000d */
[----:B---3--:R-:W-:-:S04]  /*0520*/  FFMA R18, R18, R17, R13 ;  /* 0x0000001112127223 */ /* 0x008fc8000000000d */
[----:B----4-:R-:W-:-:S04]  /*0530*/  FFMA R18, R19, R20, R18 ;  /* 0x0000001413127223 */ /* 0x010fc80000000012 */
[----:B-----5:R-:W-:-:S04]  /*0540*/  FFMA R18, R21, R22, R18 ;  /* 0x0000001615127223 */ /* 0x020fc80000000012 */
[----:B------:R-:W-:-:S04]  /*0550*/  FFMA R18, R23, R24, R18 ;  /* 0x0000001817127223 */ /* 0x000fc80000000012 */
[----:B------:R-:W-:-:S04]  /*0560*/  FFMA R9, R9, R10, R18 ;  /* 0x0000000a09097223 */ /* 0x000fc80000000012 */
[----:B------:R-:W-:-:S04]  /*0570*/  FFMA R12, R12, R11, R9 ;  /* 0x0000000b0c0c7223 */ /* 0x000fc80000000009 */
[----:B------:R-:W-:Y:S01]  /*0580*/  FFMA R15, R25, R26, R12 ;  /* 0x0000001a190f7223 */ /* 0x000fe2000000000c */
[----:B------:R-:W-:Y:S06]  /*0590*/  BRA.U UP1, `(.L_x_2) ;  /* 0xfffffffd01187547 */ /* 0x000fec000b83ffff */
.L_x_1:
[----:B------:R-:W-:Y:S05]  /*05a0*/  BRA.U UP0, `(.L_x_0) ;  /* 0x0000000100747547 */ /* 0x000fea000b800000 */
[----:B------:R-:W1:Y:S01]  /*05b0*/  LDC.64 R2, c[0x0][0x380] ;  /* 0x0000e000ff027b82 */ /* 0x000e620000000a00 */
[----:B------:R-:W-:-:S07]  /*05c0*/  IADD3 R7, PT, PT, R7, R6, RZ ;  /* 0x0000000607077210 */ /* 0x000fce0007ffe0ff */
[----:B------:R-:W2:Y:S01]  /*05d0*/  LDC.64 R4, c[0x0][0x388] ;  /* 0x0000e200ff047b82 */ /* 0x000ea20000000a00 */
[----:B-1----:R-:W-:-:S05]  /*05e0*/  IMAD.WIDE R2, R7, 0x4, R2 ;  /* 0x0000000407027825 */ /* 0x002fca00078e0202 */
[----:B0-----:R-:W3:Y:S01]  /*05f0*/  LDG.E R9, desc[UR12][R2.64+0x4] ;  /* 0x0000040c02097981 */ /* 0x001ee2000c1e1900 */
[----:B--2---:R-:W-:-:S03]  /*0600*/  IMAD.WIDE.U32 R6, R6, 0x4, R4 ;  /* 0x0000000406067825 */ /* 0x004fc600078e0004 */
[----:B------:R-:W2:Y:S04]  /*0610*/  LDG.E R11, desc[UR12][R2.64+0x8] ;  /* 0x0000080c020b7981 */ /* 0x000ea8000c1e1900 */
[----:B------:R-:W4:Y:S04]  /*0620*/  LDG.E R4, desc[UR12][R2.64] ;  /* 0x0000000c02047981 */ /* 0x000f28000c1e1900 */
[----:B------:R-:W4:Y:S04]  /*0630*/  LDG.E R5, desc[UR12][R6.64] ;  /* 0x0000000c06057981 */ /* 0x000f28000c1e1900 */
[----:B------:R-:W3:Y:S04]  /*0640*/  LDG.E R8, desc[UR12][R6.64+0x4] ;  /* 0x0000040c06087981 */ /* 0x000ee8000c1e1900 */
[----:B------:R-:W2:Y:S04]  /*0650*/  LDG.E R10, desc[UR12][R6.64+0x8] ;  /* 0x0000080c060a7981 */ /* 0x000ea8000c1e1900 */
        /* <DEDUP_REMOVED lines=10> */
[----:B----4-:R-:W-:-:S04]  /*0700*/  FFMA R4, R4, R5, R15 ;  /* 0x0000000504047223 */ /* 0x010fc8000000000f */
[----:B---3--:R-:W-:-:S04]  /*0710*/  FFMA R4, R9, R8, R4 ;  /* 0x0000000809047223 */ /* 0x008fc80000000004 */
[----:B--2---:R-:W-:-:S04]  /*0720*/  FFMA R4, R11, R10, R4 ;  /* 0x0000000a0b047223 */ /* 0x004fc80000000004 */
[----:B-----5:R-:W-:-:S04]  /*0730*/  FFMA R4, R13, R12, R4 ;  /* 0x0000000c0d047223 */ /* 0x020fc80000000004 */
[----:B------:R-:W-:-:S04]  /*0740*/  FFMA R4, R17, R14, R4 ;  /* 0x0000000e11047223 */ /* 0x000fc80000000004 */
[----:B------:R-:W-:-:S04]  /*0750*/  FFMA R4, R19, R16, R4 ;  /* 0x0000001013047223 */ /* 0x000fc80000000004 */
[----:B------:R-:W-:-:S04]  /*0760*/  FFMA R4, R21, R18, R4 ;  /* 0x0000001215047223 */ /* 0x000fc80000000004 */
[----:B------:R-:W-:-:S07]  /*0770*/  FFMA R15, R23, R20, R4 ;  /* 0x00000014170f7223 */ /* 0x000fce0000000004 */
.L_x_0:
[----:B------:R-:W1:Y:S02]  /*0780*/  LDC.64 R2, c[0x0][0x390] ;  /* 0x0000e400ff027b82 */ /* 0x000e640000000a00 */
[----:B-1----:R-:W-:-:S05]  /*0790*/  IMAD.WIDE R2, R0, 0x4, R2 ;  /* 0x0000000400027825 */ /* 0x002fca00078e0202 */
[----:B0-----:R-:W-:Y:S01]  /*07a0*/  STG.E desc[UR12][R2.64], R15 ;  /* 0x0000000f02007986 */ /* 0x001fe2000c10190c */
[----:B------:R-:W-:Y:S05]  /*07b0*/  EXIT ;  /* 0x000000000000794d */ /* 0x000fea0003800000 */
.L_x_3:
[----:B------:R-:W-:-:S00]  /*07c0*/  BRA `(.L_x_3) ;  /* 0xfffffffc00fc7947 */ /* 0x000fc0000383ffff */
[----:B------:R-:W-:-:S00]  /*07d0*/  NOP ;  /* 0x0000000000007918 */ /* 0x000fc00000000000 */
        /* <DEDUP_REMOVED lines=10> */
.L_x_4:


//--------------------- .nv.shared.reserved.0     --------------------------
	.section	.nv.shared.reserved.0,"aw",@nobits
	.weak		__nv_reservedSMEM_offset_0_alias
	.size		__nv_reservedSMEM_offset_0_alias, 0, 64
	.other		__nv_reservedSMEM_offset_0_alias,@"STO_CUDA_RESERVED_SHARED STV_DEFAULT"
__nv_reservedSMEM_offset_0_alias:
	.zero		0
	.zero		64


//--------------------- .nv.constant0._Z13gemv_unrolledPfS_S_i --------------------------
	.section	.nv.constant0._Z13gemv_unrolledPfS_S_i,"a",@progbits
	.sectionflags	@""
	.align	4
.nv.constant0._Z13gemv_unrolledPfS_S_i:
	.zero		924


//--------------------- SYMBOLS --------------------------

	.type		.nv.reservedSmem.offset0,@object
	.size		.nv.reservedSmem.offset0,0x4
